//
// Generated by NVIDIA NVVM Compiler
//
// Compiler Build ID: CL-36424714
// Cuda compilation tools, release 13.0, V13.0.88
// Based on NVVM 20.0.0
//

.version 9.0
.target sm_100
.address_size 64

	// .globl	mmkernel

.visible .entry mmkernel(
	.param .u64 .ptr .align 1 mmkernel_param_0,
	.param .u64 .ptr .align 1 mmkernel_param_1,
	.param .u64 .ptr .align 1 mmkernel_param_2,
	.param .u32 mmkernel_param_3,
	.param .u32 mmkernel_param_4,
	.param .u32 mmkernel_param_5,
	.param .u32 mmkernel_param_6,
	.param .u32 mmkernel_param_7,
	.param .u32 mmkernel_param_8
)
{
	.reg .pred 	%p<10>;
	.reg .b32 	%r<42>;
	.reg .b32 	%f<68>;
	.reg .b64 	%rd<53>;

	ld.param.u64 	%rd3, [mmkernel_param_0];
	ld.param.u64 	%rd4, [mmkernel_param_1];
	ld.param.u64 	%rd5, [mmkernel_param_2];
	ld.param.u32 	%r20, [mmkernel_param_3];
	ld.param.u32 	%r21, [mmkernel_param_4];
	ld.param.u32 	%r22, [mmkernel_param_5];
	ld.param.u32 	%r23, [mmkernel_param_8];
	cvta.to.global.u64 	%rd1, %rd5;
	cvta.to.global.u64 	%rd2, %rd4;
	mov.u32 	%r24, %ntid.x;
	mov.u32 	%r25, %ctaid.x;
	mov.u32 	%r26, %tid.x;
	mad.lo.s32 	%r1, %r25, %r24, %r26;
	mov.u32 	%r2, %ctaid.y;
	setp.lt.s32 	%p1, %r23, 1;
	mov.f32 	%f67, 0f00000000;
	@%p1 bra 	$L__BB0_12;
	and.b32  	%r3, %r23, 7;
	setp.lt.u32 	%p2, %r23, 8;
	mov.f32 	%f67, 0f00000000;
	mov.b32 	%r40, 0;
	@%p2 bra 	$L__BB0_4;
	and.b32  	%r40, %r23, 2147483640;
	neg.s32 	%r38, %r40;
	shl.b32 	%r6, %r22, 3;
	shl.b32 	%r7, %r21, 3;
	mov.f32 	%f67, 0f00000000;
	mul.wide.s32 	%rd10, %r21, 4;
	mul.wide.s32 	%rd12, %r22, 4;
	mov.u32 	%r36, %r1;
	mov.u32 	%r37, %r2;
$L__BB0_3:
	.pragma "nounroll";
	mul.wide.s32 	%rd6, %r36, 4;
	add.s64 	%rd7, %rd2, %rd6;
	ld.global.f32 	%f17, [%rd7];
	mul.wide.s32 	%rd8, %r37, 4;
	add.s64 	%rd9, %rd1, %rd8;
	ld.global.f32 	%f18, [%rd9];
	fma.rn.f32 	%f19, %f17, %f18, %f67;
	add.s64 	%rd11, %rd7, %rd10;
	ld.global.f32 	%f20, [%rd11];
	add.s64 	%rd13, %rd9, %rd12;
	ld.global.f32 	%f21, [%rd13];
	fma.rn.f32 	%f22, %f20, %f21, %f19;
	add.s64 	%rd14, %rd11, %rd10;
	ld.global.f32 	%f23, [%rd14];
	add.s64 	%rd15, %rd13, %rd12;
	ld.global.f32 	%f24, [%rd15];
	fma.rn.f32 	%f25, %f23, %f24, %f22;
	add.s64 	%rd16, %rd14, %rd10;
	ld.global.f32 	%f26, [%rd16];
	add.s64 	%rd17, %rd15, %rd12;
	ld.global.f32 	%f27, [%rd17];
	fma.rn.f32 	%f28, %f26, %f27, %f25;
	add.s64 	%rd18, %rd16, %rd10;
	ld.global.f32 	%f29, [%rd18];
	add.s64 	%rd19, %rd17, %rd12;
	ld.global.f32 	%f30, [%rd19];
	fma.rn.f32 	%f31, %f29, %f30, %f28;
	add.s64 	%rd20, %rd18, %rd10;
	ld.global.f32 	%f32, [%rd20];
	add.s64 	%rd21, %rd19, %rd12;
	ld.global.f32 	%f33, [%rd21];
	fma.rn.f32 	%f34, %f32, %f33, %f31;
	add.s64 	%rd22, %rd20, %rd10;
	ld.global.f32 	%f35, [%rd22];
	add.s64 	%rd23, %rd21, %rd12;
	ld.global.f32 	%f36, [%rd23];
	fma.rn.f32 	%f37, %f35, %f36, %f34;
	add.s64 	%rd24, %rd22, %rd10;
	ld.global.f32 	%f38, [%rd24];
	add.s64 	%rd25, %rd23, %rd12;
	ld.global.f32 	%f39, [%rd25];
	fma.rn.f32 	%f67, %f38, %f39, %f37;
	add.s32 	%r38, %r38, 8;
	add.s32 	%r37, %r37, %r6;
	add.s32 	%r36, %r36, %r7;
	setp.ne.s32 	%p3, %r38, 0;
	@%p3 bra 	$L__BB0_3;
$L__BB0_4:
	setp.eq.s32 	%p4, %r3, 0;
	@%p4 bra 	$L__BB0_12;
	and.b32  	%r15, %r23, 3;
	setp.lt.u32 	%p5, %r3, 4;
	@%p5 bra 	$L__BB0_7;
	mad.lo.s32 	%r28, %r40, %r21, %r1;
	mul.wide.s32 	%rd26, %r28, 4;
	add.s64 	%rd27, %rd2, %rd26;
	ld.global.f32 	%f41, [%rd27];
	mad.lo.s32 	%r29, %r40, %r22, %r2;
	mul.wide.s32 	%rd28, %r29, 4;
	add.s64 	%rd29, %rd1, %rd28;
	ld.global.f32 	%f42, [%rd29];
	fma.rn.f32 	%f43, %f41, %f42, %f67;
	mul.wide.s32 	%rd30, %r21, 4;
	add.s64 	%rd31, %rd27, %rd30;
	ld.global.f32 	%f44, [%rd31];
	mul.wide.s32 	%rd32, %r22, 4;
	add.s64 	%rd33, %rd29, %rd32;
	ld.global.f32 	%f45, [%rd33];
	fma.rn.f32 	%f46, %f44, %f45, %f43;
	add.s64 	%rd34, %rd31, %rd30;
	ld.global.f32 	%f47, [%rd34];
	add.s64 	%rd35, %rd33, %rd32;
	ld.global.f32 	%f48, [%rd35];
	fma.rn.f32 	%f49, %f47, %f48, %f46;
	add.s64 	%rd36, %rd34, %rd30;
	ld.global.f32 	%f50, [%rd36];
	add.s64 	%rd37, %rd35, %rd32;
	ld.global.f32 	%f51, [%rd37];
	fma.rn.f32 	%f67, %f50, %f51, %f49;
	add.s32 	%r40, %r40, 4;
$L__BB0_7:
	setp.eq.s32 	%p6, %r15, 0;
	@%p6 bra 	$L__BB0_12;
	setp.eq.s32 	%p7, %r15, 1;
	@%p7 bra 	$L__BB0_10;
	mad.lo.s32 	%r30, %r40, %r21, %r1;
	mul.wide.s32 	%rd38, %r30, 4;
	add.s64 	%rd39, %rd2, %rd38;
	ld.global.f32 	%f53, [%rd39];
	mad.lo.s32 	%r31, %r40, %r22, %r2;
	mul.wide.s32 	%rd40, %r31, 4;
	add.s64 	%rd41, %rd1, %rd40;
	ld.global.f32 	%f54, [%rd41];
	fma.rn.f32 	%f55, %f53, %f54, %f67;
	mul.wide.s32 	%rd42, %r21, 4;
	add.s64 	%rd43, %rd39, %rd42;
	ld.global.f32 	%f56, [%rd43];
	mul.wide.s32 	%rd44, %r22, 4;
	add.s64 	%rd45, %rd41, %rd44;
	ld.global.f32 	%f57, [%rd45];
	fma.rn.f32 	%f67, %f56, %f57, %f55;
	add.s32 	%r40, %r40, 2;
$L__BB0_10:
	and.b32  	%r32, %r23, 1;
	setp.eq.b32 	%p8, %r32, 1;
	not.pred 	%p9, %p8;
	@%p9 bra 	$L__BB0_12;
	mad.lo.s32 	%r33, %r40, %r21, %r1;
	mul.wide.s32 	%rd46, %r33, 4;
	add.s64 	%rd47, %rd2, %rd46;
	ld.global.f32 	%f58, [%rd47];
	mad.lo.s32 	%r34, %r40, %r22, %r2;
	mul.wide.s32 	%rd48, %r34, 4;
	add.s64 	%rd49, %rd1, %rd48;
	ld.global.f32 	%f59, [%rd49];
	fma.rn.f32 	%f67, %f58, %f59, %f67;
$L__BB0_12:
	cvta.to.global.u64 	%rd50, %rd3;
	mad.lo.s32 	%r35, %r20, %r1, %r2;
	mul.wide.s32 	%rd51, %r35, 4;
	add.s64 	%rd52, %rd50, %rd51;
	st.global.f32 	[%rd52], %f67;
	ret;

}


// ===== COMPILED SASS (sm_100) =====

	.target	sm_100

	.elftype	@"ET_EXEC"


//--------------------- .note.nv.tkinfo           --------------------------
	.section	.note.nv.tkinfo,"",@"SHT_NOTE"
	.sectionflags	@"SHF_NOTE_NV_TKINFO"
	.tkinfo
        /*0018*/ 	.word	0x00000002
        /*0030*/ 	.string	""
        /*0030*/ 	.string	"ptxas"
        /*0030*/ 	.string	"Cuda compilation tools, release 13.0, V13.0.88"
        /*0030*/ 	.string	"Build cuda_13.0.r13.0/compiler.36424714_0"
        /*0030*/ 	.string	"-arch sm_100 -m 64 "



//--------------------- .note.nv.cuinfo           --------------------------
	.section	.note.nv.cuinfo,"",@"SHT_NOTE"
	.sectionflags	@"SHF_NOTE_NV_CUINFO"
        /*0018*/ 	.short	0x0002
        /*001a*/ 	.short	0x0064
        /*001c*/ 	.short	0x0082
	.zero		2


//--------------------- .nv.info                  --------------------------
	.section	.nv.info,"",@"SHT_CUDA_INFO"
	.align	4


	//----- nvinfo : EIATTR_REGCOUNT
	.align		4
        /*0000*/ 	.byte	0x04, 0x2f
        /*0002*/ 	.short	(.L_1 - .L_0)
	.align		4
.L_0:
        /*0004*/ 	.word	index@(mmkernel)
        /*0008*/ 	.word	0x00000020


	//----- nvinfo : EIATTR_FRAME_SIZE
	.align		4
.L_1:
        /*000c*/ 	.byte	0x04, 0x11
        /*000e*/ 	.short	(.L_3 - .L_2)
	.align		4
.L_2:
        /*0010*/ 	.word	index@(mmkernel)
        /*0014*/ 	.word	0x00000000


	//----- nvinfo : EIATTR_MIN_STACK_SIZE
	.align		4
.L_3:
        /*0018*/ 	.byte	0x04, 0x12
        /*001a*/ 	.short	(.L_5 - .L_4)
	.align		4
.L_4:
        /*001c*/ 	.word	index@(mmkernel)
        /*0020*/ 	.word	0x00000000
.L_5:


//--------------------- .nv.compat                --------------------------
	.section	.nv.compat,"",@"SHT_CUDA_COMPAT_INFO"
	.align	4
        /*0000*/ 	.byte	0x02, 0x09, 0x00, 0x00, 0x02, 0x02, 0x01, 0x00, 0x02, 0x05, 0x05, 0x00, 0x03, 0x07, 0x01, 0x01
        /*0010*/ 	.byte	0x02, 0x03, 0x00, 0x00, 0x02, 0x06, 0x01, 0x00, 0x04, 0x0b, 0x08, 0x00, 0x09, 0x00, 0x00, 0x00
        /*0020*/ 	.byte	0x00, 0x00, 0x00, 0x00


//--------------------- .nv.info.mmkernel         --------------------------
	.section	.nv.info.mmkernel,"",@"SHT_CUDA_INFO"
	.sectionflags	@""
	.align	4


	//----- nvinfo : EIATTR_CUDA_API_VERSION
	.align		4
        /*0000*/ 	.byte	0x04, 0x37
        /*0002*/ 	.short	(.L_7 - .L_6)
.L_6:
        /*0004*/ 	.word	0x00000082


	//----- nvinfo : EIATTR_KPARAM_INFO
	.align		4
.L_7:
        /*0008*/ 	.byte	0x04, 0x17
        /*000a*/ 	.short	(.L_9 - .L_8)
.L_8:
        /*000c*/ 	.word	0x00000000
        /*0010*/ 	.short	0x0008
        /*0012*/ 	.short	0x002c
        /*0014*/ 	.byte	0x00, 0xf0, 0x11, 0x00


	//----- nvinfo : EIATTR_KPARAM_INFO
	.align		4
.L_9:
        /*0018*/ 	.byte	0x04, 0x17
        /*001a*/ 	.short	(.L_11 - .L_10)
.L_10:
        /*001c*/ 	.word	0x00000000
        /*0020*/ 	.short	0x0007
        /*0022*/ 	.short	0x0028
        /*0024*/ 	.byte	0x00, 0xf0, 0x11, 0x00


	//----- nvinfo : EIATTR_KPARAM_INFO
	.align		4
.L_11:
        /*0028*/ 	.byte	0x04, 0x17
        /*002a*/ 	.short	(.L_13 - .L_12)
.L_12:
        /*002c*/ 	.word	0x00000000
        /*0030*/ 	.short	0x0006
        /*0032*/ 	.short	0x0024
        /*0034*/ 	.byte	0x00, 0xf0, 0x11, 0x00


	//----- nvinfo : EIATTR_KPARAM_INFO
	.align		4
.L_13:
        /*0038*/ 	.byte	0x04, 0x17
        /*003a*/ 	.short	(.L_15 - .L_14)
.L_14:
        /*003c*/ 	.word	0x00000000
        /*0040*/ 	.short	0x0005
        /*0042*/ 	.short	0x0020
        /*0044*/ 	.byte	0x00, 0xf0, 0x11, 0x00


	//----- nvinfo : EIATTR_KPARAM_INFO
	.align		4
.L_15:
        /*0048*/ 	.byte	0x04, 0x17
        /*004a*/ 	.short	(.L_17 - .L_16)
.L_16:
        /*004c*/ 	.word	0x00000000
        /*0050*/ 	.short	0x0004
        /*0052*/ 	.short	0x001c
        /*0054*/ 	.byte	0x00, 0xf0, 0x11, 0x00


	//----- nvinfo : EIATTR_KPARAM_INFO
	.align		4
.L_17:
        /*0058*/ 	.byte	0x04, 0x17
        /*005a*/ 	.short	(.L_19 - .L_18)
.L_18:
        /*005c*/ 	.word	0x00000000
        /*0060*/ 	.short	0x0003
        /*0062*/ 	.short	0x0018
        /*0064*/ 	.byte	0x00, 0xf0, 0x11, 0x00


	//----- nvinfo : EIATTR_KPARAM_INFO
	.align		4
.L_19:
        /*0068*/ 	.byte	0x04, 0x17
        /*006a*/ 	.short	(.L_21 - .L_20)
.L_20:
        /*006c*/ 	.word	0x00000000
        /*0070*/ 	.short	0x0002
        /*0072*/ 	.short	0x0010
        /*0074*/ 	.byte	0x00, 0xf5, 0x21, 0x00


	//----- nvinfo : EIATTR_KPARAM_INFO
	.align		4
.L_21:
        /*0078*/ 	.byte	0x04, 0x17
        /*007a*/ 	.short	(.L_23 - .L_22)
.L_22:
        /*007c*/ 	.word	0x00000000
        /*0080*/ 	.short	0x0001
        /*0082*/ 	.short	0x0008
        /*0084*/ 	.byte	0x00, 0xf5, 0x21, 0x00


	//----- nvinfo : EIATTR_KPARAM_INFO
	.align		4
.L_23:
        /*0088*/ 	.byte	0x04, 0x17
        /*008a*/ 	.short	(.L_25 - .L_24)
.L_24:
        /*008c*/ 	.word	0x00000000
        /*0090*/ 	.short	0x0000
        /*0092*/ 	.short	0x0000
        /*0094*/ 	.byte	0x00, 0xf5, 0x21, 0x00


	//----- nvinfo : EIATTR_SPARSE_MMA_MASK
	.align		4
.L_25:
        /*0098*/ 	.byte	0x03, 0x50
        /*009a*/ 	.short	0x0000


	//----- nvinfo : EIATTR_MAXREG_COUNT
	.align		4
        /*009c*/ 	.byte	0x03, 0x1b
        /*009e*/ 	.short	0x00ff


	//----- nvinfo : EIATTR_MERCURY_ISA_VERSION
	.align		4
        /*00a0*/ 	.byte	0x03, 0x5f
        /*00a2*/ 	.short	0x0101


	//----- nvinfo : EIATTR_VRC_CTA_INIT_COUNT
	.align		4
        /*00a4*/ 	.byte	0x02, 0x4a
	.zero		1
	.zero		1


	//----- nvinfo : EIATTR_EXIT_INSTR_OFFSETS
	.align		4
        /*00a8*/ 	.byte	0x04, 0x1c
        /*00aa*/ 	.short	(.L_27 - .L_26)


	//   ....[0]....
.L_26:
        /*00ac*/ 	.word	0x000008c0


	//----- nvinfo : EIATTR_CBANK_PARAM_SIZE
	.align		4
.L_27:
        /*00b0*/ 	.byte	0x03, 0x19
        /*00b2*/ 	.short	0x0030


	//----- nvinfo : EIATTR_PARAM_CBANK
	.align		4
        /*00b4*/ 	.byte	0x04, 0x0a
        /*00b6*/ 	.short	(.L_29 - .L_28)
	.align		4
.L_28:
        /*00b8*/ 	.word	index@(.nv.constant0.mmkernel)
        /*00bc*/ 	.short	0x0380
        /*00be*/ 	.short	0x0030


	//----- nvinfo : EIATTR_SW_WAR
	.align		4
.L_29:
        /*00c0*/ 	.byte	0x04, 0x36
        /*00c2*/ 	.short	(.L_31 - .L_30)
.L_30:
        /*00c4*/ 	.word	0x00000008
.L_31:


//--------------------- .nv.callgraph             --------------------------
	.section	.nv.callgraph,"",@"SHT_CUDA_CALLGRAPH"
	.align	4
	.sectionentsize	8
	.align		4
        /*0000*/ 	.word	0x00000000
	.align		4
        /*0004*/ 	.word	0xffffffff
	.align		4
        /*0008*/ 	.word	0x00000000
	.align		4
        /*000c*/ 	.word	0xfffffffe
	.align		4
        /*0010*/ 	.word	0x00000000
	.align		4
        /*0014*/ 	.word	0xfffffffd
	.align		4
        /*0018*/ 	.word	0x00000000
	.align		4
        /*001c*/ 	.word	0xfffffffc


//--------------------- .text.mmkernel            --------------------------
	.section	.text.mmkernel,"ax",@progbits
	.align	128
        .global         mmkernel
        .type           mmkernel,@function
        .size           mmkernel,(.L_x_5 - mmkernel)
        .other          mmkernel,@"STO_CUDA_ENTRY STV_DEFAULT"
mmkernel:
.text.mmkernel:
[----:B------:R-:W-:Y:S08]  /*0000*/  LDC R1, c[0x0][0x37c] ;  /* 0x0000df00ff017b82 */ /* 0x000ff00000000800 */
[----:B------:R-:W0:Y:S01]  /*0010*/  LDC R0, c[0x0][0x3ac] ;  /* 0x0000eb00ff007b82 */ /* 0x000e220000000800 */
[----:B------:R-:W1:Y:S01]  /*0020*/  S2R R2, SR_CTAID.X ;  /* 0x0000000000027919 */ /* 0x000e620000002500 */
[----:B------:R-:W1:Y:S01]  /*0030*/  LDCU UR6, c[0x0][0x360] ;  /* 0x00006c00ff0677ac */ /* 0x000e620008000800 */
[----:B------:R-:W-:Y:S01]  /*0040*/  HFMA2 R8, -RZ, RZ, 0, 0 ;  /* 0x00000000ff087431 */ /* 0x000fe200000001ff */
[----:B------:R-:W1:Y:S01]  /*0050*/  S2R R3, SR_TID.X ;  /* 0x0000000000037919 */ /* 0x000e620000002100 */
[----:B------:R-:W2:Y:S03]  /*0060*/  LDCU.64 UR4, c[0x0][0x358] ;  /* 0x00006b00ff0477ac */ /* 0x000ea60008000a00 */
[----:B------:R-:W3:Y:S01]  /*0070*/  S2UR UR7, SR_CTAID.Y ;  /* 0x00000000000779c3 */ /* 0x000ee20000002600 */
[----:B0-----:R-:W-:Y:S01]  /*0080*/  ISETP.GE.AND P0, PT, R0, 0x1, PT ;  /* 0x000000010000780c */ /* 0x001fe20003f06270 */
[----:B-1----:R-:W-:-:S12]  /*0090*/  IMAD R2, R2, UR6, R3 ;  /* 0x0000000602027c24 */ /* 0x002fd8000f8e0203 */
[----:B--23--:R-:W-:Y:S05]  /*00a0*/  @!P0 BRA `(.L_x_0) ;  /* 0x0000000400f08947 */ /* 0x00cfea0003800000 */
[C---:B------:R-:W-:Y:S02]  /*00b0*/  ISETP.GE.U32.AND P1, PT, R0.reuse, 0x8, PT ;  /* 0x000000080000780c */ /* 0x040fe40003f26070 */
[----:B------:R-:W-:Y:S02]  /*00c0*/  LOP3.LUT R4, R0, 0x7, RZ, 0xc0, !PT ;  /* 0x0000000700047812 */ /* 0x000fe400078ec0ff */
[----:B------:R-:W-:Y:S02]  /*00d0*/  MOV R8, RZ ;  /* 0x000000ff00087202 */ /* 0x000fe40000000f00 */
[----:B------:R-:W-:Y:S02]  /*00e0*/  ISETP.NE.AND P0, PT, R4, RZ, PT ;  /* 0x000000ff0400720c */ /* 0x000fe40003f05270 */
[----:B------:R-:W-:-:S05]  /*00f0*/  MOV R5, RZ ;  /* 0x000000ff00057202 */ /* 0x000fca0000000f00 */
[----:B------:R-:W-:Y:S06]  /*0100*/  @!P1 BRA `(.L_x_1) ;  /* 0x0000000000d89947 */ /* 0x000fec0003800000 */
[----:B------:R-:W-:Y:S02]  /*0110*/  LOP3.LUT R5, R0, 0x7ffffff8, RZ, 0xc0, !PT ;  /* 0x7ffffff800057812 */ /* 0x000fe400078ec0ff */
[----:B------:R-:W-:Y:S02]  /*0120*/  MOV R8, RZ ;  /* 0x000000ff00087202 */ /* 0x000fe40000000f00 */
[----:B------:R-:W-:Y:S02]  /*0130*/  MOV R7, R2 ;  /* 0x0000000200077202 */ /* 0x000fe40000000f00 */
[----:B------:R-:W-:Y:S02]  /*0140*/  MOV R6, UR7 ;  /* 0x0000000700067c02 */ /* 0x000fe40008000f00 */
[----:B------:R-:W-:-:S07]  /*0150*/  IADD3 R3, PT, PT, -R5, RZ, RZ ;  /* 0x000000ff05037210 */ /* 0x000fce0007ffe1ff */
.L_x_2:
[----:B------:R-:W0:Y:S08]  /*0160*/  LDC.64 R22, c[0x0][0x388] ;  /* 0x0000e200ff167b82 */ /* 0x000e300000000a00 */
[----:B------:R-:W1:Y:S08]  /*0170*/  LDC.64 R16, c[0x0][0x390] ;  /* 0x0000e400ff107b82 */ /* 0x000e700000000a00 */
[----:B------:R-:W2:Y:S01]  /*0180*/  LDC R9, c[0x0][0x3a0] ;  /* 0x0000e800ff097b82 */ /* 0x000ea20000000800 */
[----:B0-----:R-:W-:-:S07]  /*0190*/  IMAD.WIDE R22, R7, 0x4, R22 ;  /* 0x0000000407167825 */ /* 0x001fce00078e0216 */
[----:B------:R-:W0:Y:S01]  /*01a0*/  LDC R10, c[0x0][0x39c] ;  /* 0x0000e700ff0a7b82 */ /* 0x000e220000000800 */
[----:B------:R-:W3:Y:S01]  /*01b0*/  LDG.E R11, desc[UR4][R22.64] ;  /* 0x00000004160b7981 */ /* 0x000ee2000c1e1900 */
[----:B-1----:R-:W-:-:S05]  /*01c0*/  IMAD.WIDE R16, R6, 0x4, R16 ;  /* 0x0000000406107825 */ /* 0x002fca00078e0210 */
[----:B------:R-:W3:Y:S01]  /*01d0*/  LDG.E R26, desc[UR4][R16.64] ;  /* 0x00000004101a7981 */ /* 0x000ee2000c1e1900 */
[----:B--2---:R-:W-:-:S04]  /*01e0*/  IMAD.WIDE R28, R9, 0x4, R16 ;  /* 0x00000004091c7825 */ /* 0x004fc800078e0210 */
[----:B0-----:R-:W-:-:S04]  /*01f0*/  IMAD.WIDE R12, R10, 0x4, R22 ;  /* 0x000000040a0c7825 */ /* 0x001fc800078e0216 */
[C---:B------:R-:W-:Y:S01]  /*0200*/  IMAD.WIDE R18, R9.reuse, 0x4, R28 ;  /* 0x0000000409127825 */ /* 0x040fe200078e021c */
[----:B------:R0:W2:Y:S03]  /*0210*/  LDG.E R27, desc[UR4][R12.64] ;  /* 0x000000040c1b7981 */ /* 0x0000a6000c1e1900 */
[----:B------:R-:W-:Y:S01]  /*0220*/  IMAD.WIDE R24, R10, 0x4, R12 ;  /* 0x000000040a187825 */ /* 0x000fe200078e020c */
[----:B------:R-:W2:Y:S03]  /*0230*/  LDG.E R28, desc[UR4][R28.64] ;  /* 0x000000041c1c7981 */ /* 0x000ea6000c1e1900 */
[----:B------:R-:W-:-:S04]  /*0240*/  IMAD.WIDE R14, R9, 0x4, R18 ;  /* 0x00000004090e7825 */ /* 0x000fc800078e0212 */
[C---:B------:R-:W-:Y:S02]  /*0250*/  IMAD.WIDE R20, R10.reuse, 0x4, R24 ;  /* 0x000000040a147825 */ /* 0x040fe400078e0218 */
[----:B------:R-:W4:Y:S02]  /*0260*/  LDG.E R25, desc[UR4][R24.64] ;  /* 0x0000000418197981 */ /* 0x000f24000c1e1900 */
[C---:B0-----:R-:W-:Y:S02]  /*0270*/  IMAD.WIDE R12, R9.reuse, 0x4, R14 ;  /* 0x00000004090c7825 */ /* 0x041fe400078e020e */
[----:B------:R-:W5:Y:S02]  /*0280*/  LDG.E R23, desc[UR4][R20.64] ;  /* 0x0000000414177981 */ /* 0x000f64000c1e1900 */
[----:B------:R-:W-:Y:S02]  /*0290*/  IMAD.WIDE R16, R10, 0x4, R20 ;  /* 0x000000040a107825 */ /* 0x000fe400078e0214 */
[----:B------:R0:W5:Y:S04]  /*02a0*/  LDG.E R24, desc[UR4][R14.64] ;  /* 0x000000040e187981 */ /* 0x000168000c1e1900 */
[----:B------:R-:W5:Y:S01]  /*02b0*/  LDG.E R22, desc[UR4][R16.64] ;  /* 0x0000000410167981 */ /* 0x000f62000c1e1900 */
[----:B0-----:R-:W-:-:S03]  /*02c0*/  IMAD.WIDE R14, R9, 0x4, R12 ;  /* 0x00000004090e7825 */ /* 0x001fc600078e020c */
[----:B------:R-:W5:Y:S01]  /*02d0*/  LDG.E R13, desc[UR4][R12.64] ;  /* 0x000000040c0d7981 */ /* 0x000f62000c1e1900 */
[----:B------:R-:W-:-:S03]  /*02e0*/  IMAD.WIDE R20, R9, 0x4, R14 ;  /* 0x0000000409147825 */ /* 0x000fc600078e020e */
[----:B------:R-:W5:Y:S04]  /*02f0*/  LDG.E R14, desc[UR4][R14.64] ;  /* 0x000000040e0e7981 */ /* 0x000f68000c1e1900 */
[----:B------:R0:W5:Y:S02]  /*0300*/  LDG.E R12, desc[UR4][R20.64] ;  /* 0x00000004140c7981 */ /* 0x000164000c1e1900 */
[----:B0-----:R-:W-:-:S06]  /*0310*/  IMAD.WIDE R20, R9, 0x4, R20 ;  /* 0x0000000409147825 */ /* 0x001fcc00078e0214 */
[----:B------:R-:W5:Y:S01]  /*0320*/  LDG.E R20, desc[UR4][R20.64] ;  /* 0x0000000414147981 */ /* 0x000f62000c1e1900 */
[----:B---3--:R-:W-:-:S03]  /*0330*/  FFMA R8, R11, R26, R8 ;  /* 0x0000001a0b087223 */ /* 0x008fc60000000008 */
[----:B------:R0:W4:Y:S02]  /*0340*/  LDG.E R26, desc[UR4][R18.64] ;  /* 0x00000004121a7981 */ /* 0x000124000c1e1900 */
[----:B0-----:R-:W-:-:S05]  /*0350*/  IMAD.WIDE R18, R10, 0x4, R16 ;  /* 0x000000040a127825 */ /* 0x001fca00078e0210 */
[----:B------:R-:W3:Y:S01]  /*0360*/  LDG.E R11, desc[UR4][R18.64] ;  /* 0x00000004120b7981 */ /* 0x000ee2000c1e1900 */
[----:B------:R-:W-:-:S05]  /*0370*/  IMAD.WIDE R16, R10, 0x4, R18 ;  /* 0x000000040a107825 */ /* 0x000fca00078e0212 */
[----:B------:R0:W3:Y:S02]  /*0380*/  LDG.E R29, desc[UR4][R16.64] ;  /* 0x00000004101d7981 */ /* 0x0000e4000c1e1900 */
[----:B0-----:R-:W-:-:S05]  /*0390*/  IMAD.WIDE R16, R10, 0x4, R16 ;  /* 0x000000040a107825 */ /* 0x001fca00078e0210 */
[----:B------:R-:W3:Y:S01]  /*03a0*/  LDG.E R15, desc[UR4][R16.64] ;  /* 0x00000004100f7981 */ /* 0x000ee2000c1e1900 */
[----:B--2---:R-:W-:Y:S01]  /*03b0*/  FFMA R8, R27, R28, R8 ;  /* 0x0000001c1b087223 */ /* 0x004fe20000000008 */
[----:B------:R-:W-:-:S04]  /*03c0*/  IADD3 R3, PT, PT, R3, 0x8, RZ ;  /* 0x0000000803037810 */ /* 0x000fc80007ffe0ff */
[----:B------:R-:W-:Y:S02]  /*03d0*/  ISETP.NE.AND P1, PT, R3, RZ, PT ;  /* 0x000000ff0300720c */ /* 0x000fe40003f25270 */
[----:B------:R-:W-:Y:S02]  /*03e0*/  LEA R7, R10, R7, 0x3 ;  /* 0x000000070a077211 */ /* 0x000fe400078e18ff */
[----:B------:R-:W-:Y:S01]  /*03f0*/  LEA R6, R9, R6, 0x3 ;  /* 0x0000000609067211 */ /* 0x000fe200078e18ff */
[----:B----4-:R-:W-:-:S04]  /*0400*/  FFMA R8, R25, R26, R8 ;  /* 0x0000001a19087223 */ /* 0x010fc80000000008 */
[----:B-----5:R-:W-:-:S04]  /*0410*/  FFMA R23, R23, R24, R8 ;  /* 0x0000001817177223 */ /* 0x020fc80000000008 */
[----:B------:R-:W-:-:S04]  /*0420*/  FFMA R22, R22, R13, R23 ;  /* 0x0000000d16167223 */ /* 0x000fc80000000017 */
[----:B---3--:R-:W-:-:S04]  /*0430*/  FFMA R14, R11, R14, R22 ;  /* 0x0000000e0b0e7223 */ /* 0x008fc80000000016 */
[----:B------:R-:W-:-:S04]  /*0440*/  FFMA R12, R29, R12, R14 ;  /* 0x0000000c1d0c7223 */ /* 0x000fc8000000000e */
[----:B------:R-:W-:Y:S01]  /*0450*/  FFMA R8, R15, R20, R12 ;  /* 0x000000140f087223 */ /* 0x000fe2000000000c */
[----:B------:R-:W-:Y:S06]  /*0460*/  @P1 BRA `(.L_x_2) ;  /* 0xfffffffc003c1947 */ /* 0x000fec000383ffff */
.L_x_1:
[----:B------:R-:W-:Y:S05]  /*0470*/  @!P0 BRA `(.L_x_0) ;  /* 0x0000000000fc8947 */ /* 0x000fea0003800000 */
[----:B------:R-:W-:Y:S02]  /*0480*/  ISETP.GE.U32.AND P0, PT, R4, 0x4, PT ;  /* 0x000000040400780c */ /* 0x000fe40003f06070 */
[----:B------:R-:W-:-:S04]  /*0490*/  LOP3.LUT R24, R0, 0x3, RZ, 0xc0, !PT ;  /* 0x0000000300187812 */ /* 0x000fc800078ec0ff */
[----:B------:R-:W-:-:S07]  /*04a0*/  ISETP.NE.AND P1, PT, R24, RZ, PT ;  /* 0x000000ff1800720c */ /* 0x000fce0003f25270 */
[----:B------:R-:W-:Y:S06]  /*04b0*/  @!P0 BRA `(.L_x_3) ;  /* 0x00000000006c8947 */ /* 0x000fec0003800000 */
[----:B------:R-:W0:Y:S08]  /*04c0*/  LDC R9, c[0x0][0x39c] ;  /* 0x0000e700ff097b82 */ /* 0x000e300000000800 */
[----:B------:R-:W1:Y:S08]  /*04d0*/  LDC R3, c[0x0][0x3a0] ;  /* 0x0000e800ff037b82 */ /* 0x000e700000000800 */
[----:B------:R-:W2:Y:S08]  /*04e0*/  LDC.64 R20, c[0x0][0x388] ;  /* 0x0000e200ff147b82 */ /* 0x000eb00000000a00 */
[----:B------:R-:W3:Y:S01]  /*04f0*/  LDC.64 R22, c[0x0][0x390] ;  /* 0x0000e400ff167b82 */ /* 0x000ee20000000a00 */
[----:B0-----:R-:W-:-:S02]  /*0500*/  IMAD R7, R5, R9, R2 ;  /* 0x0000000905077224 */ /* 0x001fc400078e0202 */
[----:B-1----:R-:W-:Y:S02]  /*0510*/  IMAD R11, R5, R3, UR7 ;  /* 0x00000007050b7e24 */ /* 0x002fe4000f8e0203 */
[----:B--2---:R-:W-:-:S04]  /*0520*/  IMAD.WIDE R20, R7, 0x4, R20 ;  /* 0x0000000407147825 */ /* 0x004fc800078e0214 */
[----:B------:R-:W-:Y:S02]  /*0530*/  IMAD.WIDE R6, R9, 0x4, R20 ;  /* 0x0000000409067825 */ /* 0x000fe400078e0214 */
[----:B------:R-:W2:Y:S02]  /*0540*/  LDG.E R21, desc[UR4][R20.64] ;  /* 0x0000000414157981 */ /* 0x000ea4000c1e1900 */
[----:B---3--:R-:W-:-:S04]  /*0550*/  IMAD.WIDE R22, R11, 0x4, R22 ;  /* 0x000000040b167825 */ /* 0x008fc800078e0216 */
[----:B------:R-:W-:Y:S02]  /*0560*/  IMAD.WIDE R10, R3, 0x4, R22 ;  /* 0x00000004030a7825 */ /* 0x000fe400078e0216 */
[----:B------:R-:W2:Y:S02]  /*0570*/  LDG.E R22, desc[UR4][R22.64] ;  /* 0x0000000416167981 */ /* 0x000ea4000c1e1900 */
[----:B------:R-:W-:Y:S02]  /*0580*/  IMAD.WIDE R14, R9, 0x4, R6 ;  /* 0x00000004090e7825 */ /* 0x000fe400078e0206 */
[----:B------:R-:W3:Y:S02]  /*0590*/  LDG.E R6, desc[UR4][R6.64] ;  /* 0x0000000406067981 */ /* 0x000ee4000c1e1900 */
[----:B------:R-:W-:Y:S02]  /*05a0*/  IMAD.WIDE R12, R3, 0x4, R10 ;  /* 0x00000004030c7825 */ /* 0x000fe400078e020a */
[----:B------:R-:W3:Y:S02]  /*05b0*/  LDG.E R10, desc[UR4][R10.64] ;  /* 0x000000040a0a7981 */ /* 0x000ee4000c1e1900 */
[----:B------:R-:W-:-:S02]  /*05c0*/  IMAD.WIDE R16, R9, 0x4, R14 ;  /* 0x0000000409107825 */ /* 0x000fc400078e020e */
[----:B------:R-:W4:Y:S02]  /*05d0*/  LDG.E R4, desc[UR4][R14.64] ;  /* 0x000000040e047981 */ /* 0x000f24000c1e1900 */
[----:B------:R-:W-:Y:S02]  /*05e0*/  IMAD.WIDE R18, R3, 0x4, R12 ;  /* 0x0000000403127825 */ /* 0x000fe400078e020c */
[----:B------:R-:W4:Y:S04]  /*05f0*/  LDG.E R12, desc[UR4][R12.64] ;  /* 0x000000040c0c7981 */ /* 0x000f28000c1e1900 */
[----:B------:R-:W5:Y:S04]  /*0600*/  LDG.E R17, desc[UR4][R16.64] ;  /* 0x0000000410117981 */ /* 0x000f68000c1e1900 */
[----:B------:R-:W5:Y:S01]  /*0610*/  LDG.E R18, desc[UR4][R18.64] ;  /* 0x0000000412127981 */ /* 0x000f62000c1e1900 */
[----:B------:R-:W-:Y:S01]  /*0620*/  IADD3 R5, PT, PT, R5, 0x4, RZ ;  /* 0x0000000405057810 */ /* 0x000fe20007ffe0ff */
[----:B--2---:R-:W-:-:S04]  /*0630*/  FFMA R21, R21, R22, R8 ;  /* 0x0000001615157223 */ /* 0x004fc80000000008 */
[----:B---3--:R-:W-:-:S04]  /*0640*/  FFMA R21, R6, R10, R21 ;  /* 0x0000000a06157223 */ /* 0x008fc80000000015 */
[----:B----4-:R-:W-:-:S04]  /*0650*/  FFMA R4, R4, R12, R21 ;  /* 0x0000000c04047223 */ /* 0x010fc80000000015 */
[----:B-----5:R-:W-:-:S07]  /*0660*/  FFMA R8, R17, R18, R4 ;  /* 0x0000001211087223 */ /* 0x020fce0000000004 */
.L_x_3:
[----:B------:R-:W-:Y:S05]  /*0670*/  @!P1 BRA `(.L_x_0) ;  /* 0x00000000007c9947 */ /* 0x000fea0003800000 */
[----:B------:R-:W-:Y:S02]  /*0680*/  ISETP.NE.AND P0, PT, R24, 0x1, PT ;  /* 0x000000011800780c */ /* 0x000fe40003f05270 */
[----:B------:R-:W-:-:S04]  /*0690*/  LOP3.LUT R0, R0, 0x1, RZ, 0xc0, !PT ;  /* 0x0000000100007812 */ /* 0x000fc800078ec0ff */
[----:B------:R-:W-:-:S07]  /*06a0*/  ISETP.NE.U32.AND P1, PT, R0, 0x1, PT ;  /* 0x000000010000780c */ /* 0x000fce0003f25070 */
[----:B------:R-:W0:Y:S08]  /*06b0*/  @P0 LDC R9, c[0x0][0x39c] ;  /* 0x0000e700ff090b82 */ /* 0x000e300000000800 */
[----:B------:R-:W1:Y:S08]  /*06c0*/  @P0 LDC R4, c[0x0][0x3a0] ;  /* 0x0000e800ff040b82 */ /* 0x000e700000000800 */
[----:B------:R-:W2:Y:S08]  /*06d0*/  @P0 LDC.64 R12, c[0x0][0x388] ;  /* 0x0000e200ff0c0b82 */ /* 0x000eb00000000a00 */
[----:B------:R-:W3:Y:S01]  /*06e0*/  @P0 LDC.64 R14, c[0x0][0x390] ;  /* 0x0000e400ff0e0b82 */ /* 0x000ee20000000a00 */
[----:B0-----:R-:W-:-:S07]  /*06f0*/  @P0 IMAD R17, R5, R9, R2 ;  /* 0x0000000905110224 */ /* 0x001fce00078e0202 */
[----:B------:R-:W0:Y:S01]  /*0700*/  @!P1 LDC R0, c[0x0][0x39c] ;  /* 0x0000e700ff009b82 */ /* 0x000e220000000800 */
[C---:B-1----:R-:W-:Y:S01]  /*0710*/  @P0 IMAD R3, R5.reuse, R4, UR7 ;  /* 0x0000000705030e24 */ /* 0x042fe2000f8e0204 */
[----:B------:R-:W-:-:S06]  /*0720*/  @P0 IADD3 R5, PT, PT, R5, 0x2, RZ ;  /* 0x0000000205050810 */ /* 0x000fcc0007ffe0ff */
[----:B------:R-:W1:Y:S01]  /*0730*/  @!P1 LDC R18, c[0x0][0x3a0] ;  /* 0x0000e800ff129b82 */ /* 0x000e620000000800 */
[----:B--2---:R-:W-:-:S07]  /*0740*/  @P0 IMAD.WIDE R16, R17, 0x4, R12 ;  /* 0x0000000411100825 */ /* 0x004fce00078e020c */
[----:B------:R-:W2:Y:S01]  /*0750*/  @!P1 LDC.64 R10, c[0x0][0x388] ;  /* 0x0000e200ff0a9b82 */ /* 0x000ea20000000a00 */
[----:B---3--:R-:W-:Y:S02]  /*0760*/  @P0 IMAD.WIDE R12, R3, 0x4, R14 ;  /* 0x00000004030c0825 */ /* 0x008fe400078e020e */
[----:B------:R-:W3:Y:S05]  /*0770*/  @P0 LDG.E R3, desc[UR4][R16.64] ;  /* 0x0000000410030981 */ /* 0x000eea000c1e1900 */
[----:B------:R-:W4:Y:S01]  /*0780*/  @!P1 LDC.64 R6, c[0x0][0x390] ;  /* 0x0000e400ff069b82 */ /* 0x000f220000000a00 */
[----:B------:R-:W-:-:S04]  /*0790*/  @P0 IMAD.WIDE R14, R9, 0x4, R16 ;  /* 0x00000004090e0825 */ /* 0x000fc800078e0210 */
[C---:B0-----:R-:W-:Y:S02]  /*07a0*/  @!P1 IMAD R9, R5.reuse, R0, R2 ;  /* 0x0000000005099224 */ /* 0x041fe400078e0202 */
[----:B------:R-:W5:Y:S01]  /*07b0*/  @P0 LDG.E R14, desc[UR4][R14.64] ;  /* 0x000000040e0e0981 */ /* 0x000f62000c1e1900 */
[----:B-1----:R-:W-:Y:S02]  /*07c0*/  @!P1 IMAD R19, R5, R18, UR7 ;  /* 0x0000000705139e24 */ /* 0x002fe4000f8e0212 */
[----:B------:R-:W-:Y:S02]  /*07d0*/  @P0 IMAD.WIDE R4, R4, 0x4, R12 ;  /* 0x0000000404040825 */ /* 0x000fe400078e020c */
[----:B------:R-:W3:Y:S02]  /*07e0*/  @P0 LDG.E R12, desc[UR4][R12.64] ;  /* 0x000000040c0c0981 */ /* 0x000ee4000c1e1900 */
[----:B--2---:R-:W-:Y:S02]  /*07f0*/  @!P1 IMAD.WIDE R10, R9, 0x4, R10 ;  /* 0x00000004090a9825 */ /* 0x004fe400078e020a */
[----:B------:R-:W5:Y:S04]  /*0800*/  @P0 LDG.E R4, desc[UR4][R4.64] ;  /* 0x0000000404040981 */ /* 0x000f68000c1e1900 */
[----:B------:R-:W2:Y:S01]  /*0810*/  @!P1 LDG.E R11, desc[UR4][R10.64] ;  /* 0x000000040a0b9981 */ /* 0x000ea2000c1e1900 */
[----:B----4-:R-:W-:-:S06]  /*0820*/  @!P1 IMAD.WIDE R6, R19, 0x4, R6 ;  /* 0x0000000413069825 */ /* 0x010fcc00078e0206 */
[----:B------:R-:W2:Y:S01]  /*0830*/  @!P1 LDG.E R6, desc[UR4][R6.64] ;  /* 0x0000000406069981 */ /* 0x000ea2000c1e1900 */
[----:B---3--:R-:W-:-:S04]  /*0840*/  @P0 FFMA R3, R3, R12, R8 ;  /* 0x0000000c03030223 */ /* 0x008fc80000000008 */
[----:B-----5:R-:W-:-:S04]  /*0850*/  @P0 FFMA R8, R14, R4, R3 ;  /* 0x000000040e080223 */ /* 0x020fc80000000003 */
[----:B--2---:R-:W-:-:S07]  /*0860*/  @!P1 FFMA R8, R11, R6, R8 ;  /* 0x000000060b089223 */ /* 0x004fce0000000008 */
.L_x_0:
[----:B------:R-:W0:Y:S08]  /*0870*/  LDC R3, c[0x0][0x398] ;  /* 0x0000e600ff037b82 */ /* 0x000e300000000800 */
[----:B------:R-:W1:Y:S01]  /*0880*/  LDC.64 R4, c[0x0][0x380] ;  /* 0x0000e000ff047b82 */ /* 0x000e620000000a00 */
[----:B0-----:R-:W-:-:S04]  /*0890*/  IMAD R3, R2, R3, UR7 ;  /* 0x0000000702037e24 */ /* 0x001fc8000f8e0203 */
[----:B-1----:R-:W-:-:S05]  /*08a0*/  IMAD.WIDE R2, R3, 0x4, R4 ;  /* 0x0000000403027825 */ /* 0x002fca00078e0204 */
[----:B------:R-:W-:Y:S01]  /*08b0*/  STG.E desc[UR4][R2.64], R8 ;  /* 0x0000000802007986 */ /* 0x000fe2000c101904 */
[----:B------:R-:W-:Y:S05]  /*08c0*/  EXIT ;  /* 0x000000000000794d */ /* 0x000fea0003800000 */
.L_x_4:
[----:B------:R-:W-:-:S00]  /*08d0*/  BRA `(.L_x_4) ;  /* 0xfffffffc00fc7947 */ /* 0x000fc0000383ffff */
[----:B------:R-:W-:-:S00]  /*08e0*/  NOP ;  /* 0x0000000000007918 */ /* 0x000fc00000000000 */
        /* <DEDUP_REMOVED lines=9> */
.L_x_5:


//--------------------- .nv.shared.reserved.0     --------------------------
	.section	.nv.shared.reserved.0,"aw",@nobits
	.weak		__nv_reservedSMEM_offset_0_alias
	.size		__nv_reservedSMEM_offset_0_alias, 0, 64
	.other		__nv_reservedSMEM_offset_0_alias,@"STO_CUDA_RESERVED_SHARED STV_DEFAULT"
__nv_reservedSMEM_offset_0_alias:
	.zero		0
	.zero		64


//--------------------- .nv.constant0.mmkernel    --------------------------
	.section	.nv.constant0.mmkernel,"a",@progbits
	.sectionflags	@""
	.align	4
.nv.constant0.mmkernel:
	.zero		944


//--------------------- SYMBOLS --------------------------

	.type		.nv.reservedSmem.offset0,@object
	.size		.nv.reservedSmem.offset0,0x4
